	.headerflags	@"EF_CUDA_TEXMODE_UNIFIED EF_CUDA_64BIT_ADDRESS EF_CUDA_ACCELERATORS EF_CUDA_SM90 EF_CUDA_VIRTUAL_SM(EF_CUDA_SM90)"
	.elftype	@"ET_EXEC"


//--------------------- .nv.info                  --------------------------
	.section	.nv.info,"",@"SHT_CUDA_INFO"
	.align	4


	//----- nvinfo : EIATTR_REGCOUNT
	.align		4
        /*0000*/ 	.byte	0x04, 0x2f
        /*0002*/ 	.short	(.L_1 - .L_0)
	.align		4
.L_0:
        /*0004*/ 	.word	index@(triton_poi_fused_add_constant_pad_nd_convolution_max_pool2d_with_indices_relu_15)
        /*0008*/ 	.word	0x00000017


	//----- nvinfo : EIATTR_MIN_STACK_SIZE
	.align		4
.L_1:
        /*000c*/ 	.byte	0x04, 0x12
        /*000e*/ 	.short	(.L_3 - .L_2)
	.align		4
.L_2:
        /*0010*/ 	.word	index@(triton_poi_fused_add_constant_pad_nd_convolution_max_pool2d_with_indices_relu_15)
        /*0014*/ 	.word	0x00000000


	//----- nvinfo : EIATTR_FRAME_SIZE
	.align		4
.L_3:
        /*0018*/ 	.byte	0x04, 0x11
        /*001a*/ 	.short	(.L_5 - .L_4)
	.align		4
.L_4:
        /*001c*/ 	.word	index@(triton_poi_fused_add_constant_pad_nd_convolution_max_pool2d_with_indices_relu_15)
        /*0020*/ 	.word	0x00000000


	//----- nvinfo : EIATTR_MIN_STACK_SIZE
	.align		4
.L_5:
        /*0024*/ 	.byte	0x04, 0x12
        /*0026*/ 	.short	(.L_7 - .L_6)
	.align		4
.L_6:
        /*0028*/ 	.word	index@(triton_poi_fused_add_constant_pad_nd_convolution_max_pool2d_with_indices_relu_15)
        /*002c*/ 	.word	0x00000000
.L_7:


//--------------------- .nv.info.triton_poi_fused_add_constant_pad_nd_convolution_max_pool2d_with_indices_relu_15 --------------------------
	.section	.nv.info.triton_poi_fused_add_constant_pad_nd_convolution_max_pool2d_with_indices_relu_15,"",@"SHT_CUDA_INFO"
	.sectionflags	@""
	.align	4


	//----- nvinfo : EIATTR_CUDA_API_VERSION
	.align		4
        /*0000*/ 	.byte	0x04, 0x37
        /*0002*/ 	.short	(.L_9 - .L_8)
.L_8:
        /*0004*/ 	.word	0x0000007c


	//----- nvinfo : EIATTR_KPARAM_INFO
	.align		4
.L_9:
        /*0008*/ 	.byte	0x04, 0x17
        /*000a*/ 	.short	(.L_11 - .L_10)
.L_10:
        /*000c*/ 	.word	0x00000000
        /*0010*/ 	.short	0x0003
        /*0012*/ 	.short	0x0018
        /*0014*/ 	.byte	0x00, 0xf0, 0x11, 0x00


	//----- nvinfo : EIATTR_KPARAM_INFO
	.align		4
.L_11:
        /*0018*/ 	.byte	0x04, 0x17
        /*001a*/ 	.short	(.L_13 - .L_12)
.L_12:
        /*001c*/ 	.word	0x00000000
        /*0020*/ 	.short	0x0002
        /*0022*/ 	.short	0x0010
        /*0024*/ 	.byte	0x00, 0xf4, 0x21, 0x00


	//----- nvinfo : EIATTR_KPARAM_INFO
	.align		4
.L_13:
        /*0028*/ 	.byte	0x04, 0x17
        /*002a*/ 	.short	(.L_15 - .L_14)
.L_14:
        /*002c*/ 	.word	0x00000000
        /*0030*/ 	.short	0x0001
        /*0032*/ 	.short	0x0008
        /*0034*/ 	.byte	0x00, 0xf4, 0x21, 0x00


	//----- nvinfo : EIATTR_KPARAM_INFO
	.align		4
.L_15:
        /*0038*/ 	.byte	0x04, 0x17
        /*003a*/ 	.short	(.L_17 - .L_16)
.L_16:
        /*003c*/ 	.word	0x00000000
        /*0040*/ 	.short	0x0000
        /*0042*/ 	.short	0x0000
        /*0044*/ 	.byte	0x00, 0xf4, 0x21, 0x00


	//----- nvinfo : EIATTR_SPARSE_MMA_MASK
	.align		4
.L_17:
        /*0048*/ 	.byte	0x03, 0x50
        /*004a*/ 	.short	0x0000


	//----- nvinfo : EIATTR_MAXREG_COUNT
	.align		4
        /*004c*/ 	.byte	0x03, 0x1b
        /*004e*/ 	.short	0x00ff


	//----- nvinfo : EIATTR_EXIT_INSTR_OFFSETS
	.align		4
        /*0050*/ 	.byte	0x04, 0x1c
        /*0052*/ 	.short	(.L_19 - .L_18)


	//   ....[0]....
.L_18:
        /*0054*/ 	.word	0x00000390


	//----- nvinfo : EIATTR_REQNTID
	.align		4
.L_19:
        /*0058*/ 	.byte	0x04, 0x10
        /*005a*/ 	.short	(.L_21 - .L_20)
.L_20:
        /*005c*/ 	.word	0x00000080
        /*0060*/ 	.word	0x00000001
        /*0064*/ 	.word	0x00000001


	//----- nvinfo : EIATTR_CBANK_PARAM_SIZE
	.align		4
.L_21:
        /*0068*/ 	.byte	0x03, 0x19
        /*006a*/ 	.short	0x001c


	//----- nvinfo : EIATTR_PARAM_CBANK
	.align		4
        /*006c*/ 	.byte	0x04, 0x0a
        /*006e*/ 	.short	(.L_23 - .L_22)
	.align		4
.L_22:
        /*0070*/ 	.word	index@(.nv.constant0.triton_poi_fused_add_constant_pad_nd_convolution_max_pool2d_with_indices_relu_15)
        /*0074*/ 	.short	0x0210
        /*0076*/ 	.short	0x001c


	//----- nvinfo : EIATTR_SW_WAR
	.align		4
.L_23:
        /*0078*/ 	.byte	0x04, 0x36
        /*007a*/ 	.short	(.L_25 - .L_24)
.L_24:
        /*007c*/ 	.word	0x00000008
.L_25:


//--------------------- .nv.callgraph             --------------------------
	.section	.nv.callgraph,"",@"SHT_CUDA_CALLGRAPH"
	.align	4
	.sectionentsize	8
	.align		4
        /*0000*/ 	.word	0x00000000
	.align		4
        /*0004*/ 	.word	0xffffffff
	.align		4
        /*0008*/ 	.word	0x00000000
	.align		4
        /*000c*/ 	.word	0xfffffffe
	.align		4
        /*0010*/ 	.word	0x00000000
	.align		4
        /*0014*/ 	.word	0xfffffffd
	.align		4
        /*0018*/ 	.word	0x00000000
	.align		4
        /*001c*/ 	.word	0xfffffffc


//--------------------- .text.triton_poi_fused_add_constant_pad_nd_convolution_max_pool2d_with_indices_relu_15 --------------------------
	.section	.text.triton_poi_fused_add_constant_pad_nd_convolution_max_pool2d_with_indices_relu_15,"ax",@progbits
	.align	128
        .global         triton_poi_fused_add_constant_pad_nd_convolution_max_pool2d_with_indices_relu_15
        .type           triton_poi_fused_add_constant_pad_nd_convolution_max_pool2d_with_indices_relu_15,@function
        .size           triton_poi_fused_add_constant_pad_nd_convolution_max_pool2d_with_indices_relu_15,(.L_x_1 - triton_poi_fused_add_constant_pad_nd_convolution_max_pool2d_with_indices_relu_15)
        .other          triton_poi_fused_add_constant_pad_nd_convolution_max_pool2d_with_indices_relu_15,@"STO_CUDA_ENTRY STV_DEFAULT"
triton_poi_fused_add_constant_pad_nd_convolution_max_pool2d_with_indices_relu_15:
.text.triton_poi_fused_add_constant_pad_nd_convolution_max_pool2d_with_indices_relu_15:
[----:B------:R-:W-:Y:S01]  /*0000*/  LDC R1, c[0x0][0x28] ;  /* 0x00000a00ff017b82 */ /* 0x000fe20000000800 */
[----:B------:R-:W1:Y:S01]  /*0010*/  S2R R0, SR_TID.X ;  /* 0x0000000000007919 */ /* 0x000e620000002100 */
[----:B------:R-:W-:Y:S01]  /*0020*/  ULDC.64 UR4, c[0x0][0x208] ;  /* 0x0000820000047ab9 */ /* 0x000fe20000000a00 */
[----:B------:R-:W2:Y:S01]  /*0030*/  S2R R3, SR_CTAID.X ;  /* 0x0000000000037919 */ /* 0x000ea20000002500 */
[----:B------:R-:W-:-:S04]  /*0040*/  IMAD.MOV.U32 R18, RZ, RZ, RZ ;  /* 0x000000ffff127224 */ /* 0x000fc800078e00ff */
[----:B------:R-:W3:Y:S08]  /*0050*/  LDC.64 R16, c[0x0][0x218] ;  /* 0x00008600ff107b82 */ /* 0x000ef00000000a00 */
[----:B------:R-:W4:Y:S01]  /*0060*/  LDC.64 R14, c[0x0][0x210] ;  /* 0x00008400ff0e7b82 */ /* 0x000f220000000a00 */
[----:B-1----:R-:W-:-:S05]  /*0070*/  LOP3.LUT R0, R0, 0x7f, RZ, 0xc0, !PT ;  /* 0x0000007f00007812 */ /* 0x002fca00078ec0ff */
[----:B--2---:R-:W-:Y:S02]  /*0080*/  IMAD R0, R3, 0x80, R0 ;  /* 0x0000008003007824 */ /* 0x004fe400078e0200 */
[----:B------:R-:W1:Y:S02]  /*0090*/  LDC.64 R2, c[0x0][0x220] ;  /* 0x00008800ff027b82 */ /* 0x000e640000000a00 */
[----:B------:R-:W-:-:S05]  /*00a0*/  IMAD.HI R4, R0, 0x2aaaaaab, RZ ;  /* 0x2aaaaaab00047827 */ /* 0x000fca00078e02ff */
[----:B------:R-:W-:-:S04]  /*00b0*/  SHF.R.U32.HI R5, RZ, 0x1f, R4 ;  /* 0x0000001fff057819 */ /* 0x000fc80000011604 */
[CC--:B------:R-:W-:Y:S02]  /*00c0*/  LEA.HI.SX32 R7, R4.reuse, R5.reuse, 0x1d ;  /* 0x0000000504077211 */ /* 0x0c0fe400078feaff */
[----:B------:R-:W-:Y:S02]  /*00d0*/  LEA.HI.SX32 R4, R4, R5, 0x1a ;  /* 0x0000000504047211 */ /* 0x000fe400078fd2ff */
[C---:B------:R-:W-:Y:S01]  /*00e0*/  LEA.HI R6, R7.reuse, R7, RZ, 0x3 ;  /* 0x0000000707067211 */ /* 0x040fe200078f18ff */
[----:B------:R-:W-:-:S03]  /*00f0*/  IMAD R19, R7, -0x30, R0 ;  /* 0xffffffd007137824 */ /* 0x000fc600078e0200 */
[----:B------:R-:W-:Y:S01]  /*0100*/  LOP3.LUT R6, R6, 0xfffffff8, RZ, 0xc0, !PT ;  /* 0xfffffff806067812 */ /* 0x000fe200078ec0ff */
[----:B------:R-:W-:Y:S01]  /*0110*/  IMAD R5, R4, 0x540, R19 ;  /* 0x0000054004057824 */ /* 0x000fe200078e0213 */
[----:B------:R-:W-:-:S03]  /*0120*/  ISETP.GE.AND P0, PT, R19, 0x2a, PT ;  /* 0x0000002a1300780c */ /* 0x000fc60003f06270 */
[----:B------:R-:W-:-:S04]  /*0130*/  IMAD.IADD R6, R7, 0x1, -R6 ;  /* 0x0000000107067824 */ /* 0x000fc800078e0a06 */
[----:B------:R-:W-:Y:S01]  /*0140*/  IMAD R13, R6, 0x54, R5 ;  /* 0x00000054060d7824 */ /* 0x000fe200078e0205 */
[----:B------:R-:W-:-:S03]  /*0150*/  CS2R R4, SRZ ;  /* 0x0000000000047805 */ /* 0x000fc6000001ff00 */
[C---:B------:R-:W-:Y:S02]  /*0160*/  VIADD R9, R13.reuse, 0x2a ;  /* 0x0000002a0d097836 */ /* 0x040fe40000000000 */
[----:B-1----:R-:W-:-:S04]  /*0170*/  IMAD.WIDE R6, R13, 0x4, R2 ;  /* 0x000000040d067825 */ /* 0x002fc800078e0202 */
[--C-:B------:R-:W-:Y:S01]  /*0180*/  IMAD.WIDE R8, R9, 0x4, R2.reuse ;  /* 0x0000000409087825 */ /* 0x100fe200078e0202 */
[----:B------:R3:W2:Y:S03]  /*0190*/  @!P0 LDG.E R4, desc[UR4][R6.64] ;  /* 0x0000000406048981 */ /* 0x0006a6000c1e1900 */
[----:B------:R-:W-:Y:S01]  /*01a0*/  VIADD R11, R13, 0x2a0 ;  /* 0x000002a00d0b7836 */ /* 0x000fe20000000000 */
[----:B------:R-:W5:Y:S03]  /*01b0*/  @!P0 LDG.E R5, desc[UR4][R8.64] ;  /* 0x0000000408058981 */ /* 0x000f66000c1e1900 */
[----:B------:R-:W-:-:S04]  /*01c0*/  IMAD.WIDE R10, R11, 0x4, R2 ;  /* 0x000000040b0a7825 */ /* 0x000fc800078e0202 */
[----:B------:R-:W-:Y:S01]  /*01d0*/  VIADD R13, R13, 0x2ca ;  /* 0x000002ca0d0d7836 */ /* 0x000fe20000000000 */
[----:B------:R-:W5:Y:S01]  /*01e0*/  @!P0 LDG.E R18, desc[UR4][R10.64] ;  /* 0x000000040a128981 */ /* 0x000f62000c1e1900 */
[----:B------:R-:W-:Y:S02]  /*01f0*/  IMAD.MOV.U32 R20, RZ, RZ, RZ ;  /* 0x000000ffff147224 */ /* 0x000fe400078e00ff */
[----:B------:R-:W-:-:S05]  /*0200*/  IMAD.WIDE R12, R13, 0x4, R2 ;  /* 0x000000040d0c7825 */ /* 0x000fca00078e0202 */
[----:B------:R-:W5:Y:S01]  /*0210*/  @!P0 LDG.E R20, desc[UR4][R12.64] ;  /* 0x000000040c148981 */ /* 0x000f62000c1e1900 */
[----:B---3--:R-:W-:-:S04]  /*0220*/  IMAD.WIDE R6, R19, 0x4, R16 ;  /* 0x0000000413067825 */ /* 0x008fc800078e0210 */
[----:B----4-:R-:W-:Y:S02]  /*0230*/  IMAD.WIDE R2, R0, 0x4, R14 ;  /* 0x0000000400027825 */ /* 0x010fe400078e020e */
[----:B------:R-:W3:Y:S04]  /*0240*/  LDG.E.EL R7, desc[UR4][R6.64] ;  /* 0x0000000406077981 */ /* 0x000ee8000c2e1900 */
[----:B------:R-:W3:Y:S01]  /*0250*/  LDG.E R0, desc[UR4][R2.64] ;  /* 0x0000000402007981 */ /* 0x000ee2000c1e1900 */
[----:B--2---:R-:W-:Y:S02]  /*0260*/  SEL R4, R4, RZ, !P0 ;  /* 0x000000ff04047207 */ /* 0x004fe40004000000 */
[----:B-----5:R-:W-:-:S04]  /*0270*/  SEL R5, R5, RZ, !P0 ;  /* 0x000000ff05057207 */ /* 0x020fc80004000000 */
[C---:B------:R-:W-:Y:S02]  /*0280*/  FSETP.GT.AND P2, PT, R5.reuse, R4, PT ;  /* 0x000000040500720b */ /* 0x040fe40003f44000 */
[----:B------:R-:W-:Y:S02]  /*0290*/  SEL R18, R18, RZ, !P0 ;  /* 0x000000ff12127207 */ /* 0x000fe40004000000 */
[----:B------:R-:W-:Y:S02]  /*02a0*/  FSETP.NAN.AND P3, PT, R5, R5, PT ;  /* 0x000000050500720b */ /* 0x000fe40003f68000 */
[----:B------:R-:W-:Y:S02]  /*02b0*/  FSETP.NAN.AND P1, PT, R18, R18, PT ;  /* 0x000000121200720b */ /* 0x000fe40003f28000 */
[----:B------:R-:W-:-:S05]  /*02c0*/  SEL R9, R20, RZ, !P0 ;  /* 0x000000ff14097207 */ /* 0x000fca0004000000 */
[----:B------:R-:W-:Y:S02]  /*02d0*/  @!P2 FSEL R5, R5, R4, P3 ;  /* 0x000000040505a208 */ /* 0x000fe40001800000 */
[----:B------:R-:W-:Y:S02]  /*02e0*/  FSETP.NAN.AND P2, PT, R9, R9, PT ;  /* 0x000000090900720b */ /* 0x000fe40003f48000 */
[----:B------:R-:W-:-:S04]  /*02f0*/  FSETP.GEU.AND P3, PT, R5, R18, PT ;  /* 0x000000120500720b */ /* 0x000fc80003f6e000 */
[----:B------:R-:W-:-:S04]  /*0300*/  @!P1 FSEL R18, R18, R5, !P3 ;  /* 0x0000000512129208 */ /* 0x000fc80005800000 */
[----:B------:R-:W-:-:S04]  /*0310*/  FSETP.GEU.AND P1, PT, R18, R9, PT ;  /* 0x000000091200720b */ /* 0x000fc80003f2e000 */
[----:B------:R-:W-:Y:S01]  /*0320*/  @!P2 FSEL R9, R9, R18, !P1 ;  /* 0x000000120909a208 */ /* 0x000fe20004800000 */
[----:B---3--:R-:W-:-:S03]  /*0330*/  FADD R0, R0, R7 ;  /* 0x0000000700007221 */ /* 0x008fc60000000000 */
[----:B------:R-:W-:-:S04]  /*0340*/  FSEL R9, R9, RZ, !P0 ;  /* 0x000000ff09097208 */ /* 0x000fc80004000000 */
[C---:B------:R-:W-:Y:S01]  /*0350*/  FSETP.GEU.AND P0, PT, R0.reuse, -R9, PT ;  /* 0x800000090000720b */ /* 0x040fe20003f0e000 */
[----:B------:R-:W-:-:S05]  /*0360*/  FADD R4, R0, R9 ;  /* 0x0000000900047221 */ /* 0x000fca0000000000 */
[----:B------:R-:W-:-:S05]  /*0370*/  FSEL R5, R4, RZ, P0 ;  /* 0x000000ff04057208 */ /* 0x000fca0000000000 */
[----:B------:R-:W-:Y:S01]  /*0380*/  STG.E desc[UR4][R2.64], R5 ;  /* 0x0000000502007986 */ /* 0x000fe2000c101904 */
[----:B------:R-:W-:Y:S05]  /*0390*/  EXIT ;  /* 0x000000000000794d */ /* 0x000fea0003800000 */
.L_x_0:
[----:B------:R-:W-:-:S00]  /*03a0*/  BRA `(.L_x_0) ;  /* 0xfffffffc00fc7947 */ /* 0x000fc0000383ffff */
[----:B------:R-:W-:-:S00]  /*03b0*/  NOP ;  /* 0x0000000000007918 */ /* 0x000fc00000000000 */
        /* <DEDUP_REMOVED lines=12> */
.L_x_1:


//--------------------- .nv.constant0.triton_poi_fused_add_constant_pad_nd_convolution_max_pool2d_with_indices_relu_15 --------------------------
	.section	.nv.constant0.triton_poi_fused_add_constant_pad_nd_convolution_max_pool2d_with_indices_relu_15,"a",@progbits
	.sectionflags	@""
	.align	4
.nv.constant0.triton_poi_fused_add_constant_pad_nd_convolution_max_pool2d_with_indices_relu_15:
	.zero		556
